	.headerflags	@"EF_CUDA_TEXMODE_UNIFIED EF_CUDA_64BIT_ADDRESS EF_CUDA_ACCELERATORS EF_CUDA_SM90 EF_CUDA_VIRTUAL_SM(EF_CUDA_SM90)"
	.elftype	@"ET_EXEC"


//--------------------- .nv.info                  --------------------------
	.section	.nv.info,"",@"SHT_CUDA_INFO"
	.align	4


	//----- nvinfo : EIATTR_REGCOUNT
	.align		4
        /*0000*/ 	.byte	0x04, 0x2f
        /*0002*/ 	.short	(.L_1 - .L_0)
	.align		4
.L_0:
        /*0004*/ 	.word	index@(triton_per_fused_abs_mean_sub_8)
        /*0008*/ 	.word	0x00000016


	//----- nvinfo : EIATTR_MIN_STACK_SIZE
	.align		4
.L_1:
        /*000c*/ 	.byte	0x04, 0x12
        /*000e*/ 	.short	(.L_3 - .L_2)
	.align		4
.L_2:
        /*0010*/ 	.word	index@(triton_per_fused_abs_mean_sub_8)
        /*0014*/ 	.word	0x00000000


	//----- nvinfo : EIATTR_FRAME_SIZE
	.align		4
.L_3:
        /*0018*/ 	.byte	0x04, 0x11
        /*001a*/ 	.short	(.L_5 - .L_4)
	.align		4
.L_4:
        /*001c*/ 	.word	index@(triton_per_fused_abs_mean_sub_8)
        /*0020*/ 	.word	0x00000000


	//----- nvinfo : EIATTR_MIN_STACK_SIZE
	.align		4
.L_5:
        /*0024*/ 	.byte	0x04, 0x12
        /*0026*/ 	.short	(.L_7 - .L_6)
	.align		4
.L_6:
        /*0028*/ 	.word	index@(triton_per_fused_abs_mean_sub_8)
        /*002c*/ 	.word	0x00000000
.L_7:


//--------------------- .nv.info.triton_per_fused_abs_mean_sub_8 --------------------------
	.section	.nv.info.triton_per_fused_abs_mean_sub_8,"",@"SHT_CUDA_INFO"
	.sectionflags	@""
	.align	4


	//----- nvinfo : EIATTR_CUDA_API_VERSION
	.align		4
        /*0000*/ 	.byte	0x04, 0x37
        /*0002*/ 	.short	(.L_9 - .L_8)
.L_8:
        /*0004*/ 	.word	0x0000007c


	//----- nvinfo : EIATTR_KPARAM_INFO
	.align		4
.L_9:
        /*0008*/ 	.byte	0x04, 0x17
        /*000a*/ 	.short	(.L_11 - .L_10)
.L_10:
        /*000c*/ 	.word	0x00000000
        /*0010*/ 	.short	0x0003
        /*0012*/ 	.short	0x0014
        /*0014*/ 	.byte	0x00, 0xf0, 0x11, 0x00


	//----- nvinfo : EIATTR_KPARAM_INFO
	.align		4
.L_11:
        /*0018*/ 	.byte	0x04, 0x17
        /*001a*/ 	.short	(.L_13 - .L_12)
.L_12:
        /*001c*/ 	.word	0x00000000
        /*0020*/ 	.short	0x0002
        /*0022*/ 	.short	0x0010
        /*0024*/ 	.byte	0x00, 0xf0, 0x11, 0x00


	//----- nvinfo : EIATTR_KPARAM_INFO
	.align		4
.L_13:
        /*0028*/ 	.byte	0x04, 0x17
        /*002a*/ 	.short	(.L_15 - .L_14)
.L_14:
        /*002c*/ 	.word	0x00000000
        /*0030*/ 	.short	0x0001
        /*0032*/ 	.short	0x0008
        /*0034*/ 	.byte	0x00, 0xf4, 0x21, 0x00


	//----- nvinfo : EIATTR_KPARAM_INFO
	.align		4
.L_15:
        /*0038*/ 	.byte	0x04, 0x17
        /*003a*/ 	.short	(.L_17 - .L_16)
.L_16:
        /*003c*/ 	.word	0x00000000
        /*0040*/ 	.short	0x0000
        /*0042*/ 	.short	0x0000
        /*0044*/ 	.byte	0x00, 0xf4, 0x21, 0x00


	//----- nvinfo : EIATTR_SPARSE_MMA_MASK
	.align		4
.L_17:
        /*0048*/ 	.byte	0x03, 0x50
        /*004a*/ 	.short	0x0000


	//----- nvinfo : EIATTR_MAXREG_COUNT
	.align		4
        /*004c*/ 	.byte	0x03, 0x1b
        /*004e*/ 	.short	0x00ff


	//----- nvinfo : EIATTR_COOP_GROUP_MASK_REGIDS
	.align		4
        /*0050*/ 	.byte	0x04, 0x29
        /*0052*/ 	.short	(.L_19 - .L_18)


	//   ....[0]....
.L_18:
        /*0054*/ 	.word	0xffffffff


	//   ....[1]....
        /*0058*/ 	.word	0xffffffff


	//   ....[2]....
        /*005c*/ 	.word	0xffffffff


	//   ....[3]....
        /*0060*/ 	.word	0xffffffff


	//   ....[4]....
        /*0064*/ 	.word	0xffffffff


	//   ....[5]....
        /*0068*/ 	.word	0xffffffff


	//   ....[6]....
        /*006c*/ 	.word	0xffffffff


	//   ....[7]....
        /*0070*/ 	.word	0xffffffff


	//   ....[8]....
        /*0074*/ 	.word	0xffffffff


	//   ....[9]....
        /*0078*/ 	.word	0xffffffff


	//   ....[10]....
        /*007c*/ 	.word	0xffffffff


	//   ....[11]....
        /*0080*/ 	.word	0xffffffff


	//   ....[12]....
        /*0084*/ 	.word	0xffffffff


	//   ....[13]....
        /*0088*/ 	.word	0xffffffff


	//   ....[14]....
        /*008c*/ 	.word	0xffffffff


	//   ....[15]....
        /*0090*/ 	.word	0xffffffff


	//   ....[16]....
        /*0094*/ 	.word	0xffffffff


	//   ....[17]....
        /*0098*/ 	.word	0xffffffff


	//----- nvinfo : EIATTR_COOP_GROUP_INSTR_OFFSETS
	.align		4
.L_19:
        /*009c*/ 	.byte	0x04, 0x28
        /*009e*/ 	.short	(.L_21 - .L_20)


	//   ....[0]....
.L_20:
        /*00a0*/ 	.word	0x000001b0


	//   ....[1]....
        /*00a4*/ 	.word	0x000001d0


	//   ....[2]....
        /*00a8*/ 	.word	0x000001e0


	//   ....[3]....
        /*00ac*/ 	.word	0x000001f0


	//   ....[4]....
        /*00b0*/ 	.word	0x00000230


	//   ....[5]....
        /*00b4*/ 	.word	0x00000250


	//   ....[6]....
        /*00b8*/ 	.word	0x00000260


	//   ....[7]....
        /*00bc*/ 	.word	0x00000270


	//   ....[8]....
        /*00c0*/ 	.word	0x000002a0


	//   ....[9]....
        /*00c4*/ 	.word	0x000002d0


	//   ....[10]....
        /*00c8*/ 	.word	0x000002f0


	//   ....[11]....
        /*00cc*/ 	.word	0x00000300


	//   ....[12]....
        /*00d0*/ 	.word	0x00000350


	//   ....[13]....
        /*00d4*/ 	.word	0x000003c0


	//   ....[14]....
        /*00d8*/ 	.word	0x000003d0


	//   ....[15]....
        /*00dc*/ 	.word	0x000003e0


	//   ....[16]....
        /*00e0*/ 	.word	0x000004b0


	//   ....[17]....
        /*00e4*/ 	.word	0x000004e0


	//----- nvinfo : EIATTR_EXIT_INSTR_OFFSETS
	.align		4
.L_21:
        /*00e8*/ 	.byte	0x04, 0x1c
        /*00ea*/ 	.short	(.L_23 - .L_22)


	//   ....[0]....
.L_22:
        /*00ec*/ 	.word	0x00000610


	//   ....[1]....
        /*00f0*/ 	.word	0x00000660


	//----- nvinfo : EIATTR_REQNTID
	.align		4
.L_23:
        /*00f4*/ 	.byte	0x04, 0x10
        /*00f6*/ 	.short	(.L_25 - .L_24)
.L_24:
        /*00f8*/ 	.word	0x00000080
        /*00fc*/ 	.word	0x00000001
        /*0100*/ 	.word	0x00000001


	//----- nvinfo : EIATTR_CBANK_PARAM_SIZE
	.align		4
.L_25:
        /*0104*/ 	.byte	0x03, 0x19
        /*0106*/ 	.short	0x0018


	//----- nvinfo : EIATTR_PARAM_CBANK
	.align		4
        /*0108*/ 	.byte	0x04, 0x0a
        /*010a*/ 	.short	(.L_27 - .L_26)
	.align		4
.L_26:
        /*010c*/ 	.word	index@(.nv.constant0.triton_per_fused_abs_mean_sub_8)
        /*0110*/ 	.short	0x0210
        /*0112*/ 	.short	0x0018


	//----- nvinfo : EIATTR_SW_WAR
	.align		4
.L_27:
        /*0114*/ 	.byte	0x04, 0x36
        /*0116*/ 	.short	(.L_29 - .L_28)
.L_28:
        /*0118*/ 	.word	0x00000008
.L_29:


//--------------------- .nv.callgraph             --------------------------
	.section	.nv.callgraph,"",@"SHT_CUDA_CALLGRAPH"
	.align	4
	.sectionentsize	8
	.align		4
        /*0000*/ 	.word	0x00000000
	.align		4
        /*0004*/ 	.word	0xffffffff
	.align		4
        /*0008*/ 	.word	0x00000000
	.align		4
        /*000c*/ 	.word	0xfffffffe
	.align		4
        /*0010*/ 	.word	0x00000000
	.align		4
        /*0014*/ 	.word	0xfffffffd
	.align		4
        /*0018*/ 	.word	0x00000000
	.align		4
        /*001c*/ 	.word	0xfffffffc


//--------------------- .text.triton_per_fused_abs_mean_sub_8 --------------------------
	.section	.text.triton_per_fused_abs_mean_sub_8,"ax",@progbits
	.sectionflags	@"SHF_BARRIERS=1"
	.align	128
        .global         triton_per_fused_abs_mean_sub_8
        .type           triton_per_fused_abs_mean_sub_8,@function
        .size           triton_per_fused_abs_mean_sub_8,(.L_x_1 - triton_per_fused_abs_mean_sub_8)
        .other          triton_per_fused_abs_mean_sub_8,@"STO_CUDA_ENTRY STV_DEFAULT"
triton_per_fused_abs_mean_sub_8:
.text.triton_per_fused_abs_mean_sub_8:
[----:B------:R-:W0:Y:S02]  /*0000*/  LDC R1, c[0x0][0x28] ;  /* 0x00000a00ff017b82 */ /* 0x000e240000000800 */
[----:B------:R-:W1:Y:S01]  /*0010*/  S2R R3, SR_CTAID.X ;  /* 0x0000000000037919 */ /* 0x000e620000002500 */
[----:B------:R-:W2:Y:S01]  /*0020*/  LDC.64 R10, c[0x0][0x210] ;  /* 0x00008400ff0a7b82 */ /* 0x000ea20000000a00 */
[----:B------:R-:W-:Y:S01]  /*0030*/  CS2R R6, SRZ ;  /* 0x0000000000067805 */ /* 0x000fe2000001ff00 */
[----:B------:R-:W-:Y:S01]  /*0040*/  ULDC.64 UR6, c[0x0][0x208] ;  /* 0x0000820000067ab9 */ /* 0x000fe20000000a00 */
[----:B------:R-:W3:Y:S01]  /*0050*/  S2R R0, SR_TID.X ;  /* 0x0000000000007919 */ /* 0x000ee20000002100 */
[----:B-1----:R-:W-:Y:S02]  /*0060*/  IMAD.SHL.U32 R3, R3, 0x8, RZ ;  /* 0x0000000803037824 */ /* 0x002fe400078e00ff */
[C---:B---3--:R-:W-:Y:S02]  /*0070*/  IMAD.SHL.U32 R2, R0.reuse, 0x4, RZ ;  /* 0x0000000400027824 */ /* 0x048fe400078e00ff */
[----:B------:R-:W-:-:S03]  /*0080*/  IMAD.SHL.U32 R5, R0, 0x40, RZ ;  /* 0x0000004000057824 */ /* 0x000fc600078e00ff */
[----:B------:R-:W-:Y:S02]  /*0090*/  LOP3.LUT R4, R3, 0x4, R2, 0xf8, !PT ;  /* 0x0000000403047812 */ /* 0x000fe400078ef802 */
[----:B------:R-:W-:Y:S02]  /*00a0*/  LOP3.LUT R5, R5, 0x1f80, RZ, 0xc0, !PT ;  /* 0x00001f8005057812 */ /* 0x000fe400078ec0ff */
[----:B------:R-:W-:-:S03]  /*00b0*/  ISETP.GE.AND P0, PT, R4, 0x80, PT ;  /* 0x000000800400780c */ /* 0x000fc60003f06270 */
[----:B------:R-:W-:-:S04]  /*00c0*/  IMAD.IADD R5, R4, 0x1, R5 ;  /* 0x0000000104057824 */ /* 0x000fc800078e0205 */
[----:B--2---:R-:W-:Y:S01]  /*00d0*/  IMAD.WIDE R10, R5, 0x4, R10 ;  /* 0x00000004050a7825 */ /* 0x004fe200078e020a */
[----:B------:R-:W-:-:S06]  /*00e0*/  CS2R R4, SRZ ;  /* 0x0000000000047805 */ /* 0x000fcc000001ff00 */
[----:B------:R-:W2:Y:S01]  /*00f0*/  @!P0 LDG.E.128 R4, desc[UR6][R10.64] ;  /* 0x000000060a048981 */ /* 0x000ea2000c1e1d00 */
[----:B------:R-:W1:Y:S01]  /*0100*/  S2UR UR5, SR_CgaCtaId ;  /* 0x00000000000579c3 */ /* 0x000e620000008800 */
[----:B------:R-:W-:Y:S01]  /*0110*/  UMOV UR4, 0x400 ;  /* 0x0000040000047882 */ /* 0x000fe20000000000 */
[----:B------:R-:W-:Y:S01]  /*0120*/  ISETP.GE.AND P1, PT, R0, 0x20, PT ;  /* 0x000000200000780c */ /* 0x000fe20003f26270 */
[----:B-1----:R-:W-:Y:S01]  /*0130*/  UPRMT UR4, UR5, 0x654, UR4 ;  /* 0x0000065405047896 */ /* 0x002fe20008000004 */
[----:B--2---:R-:W-:Y:S02]  /*0140*/  SEL R4, R4, RZ, !P0 ;  /* 0x000000ff04047207 */ /* 0x004fe40004000000 */
[----:B------:R-:W-:Y:S02]  /*0150*/  SEL R5, R5, RZ, !P0 ;  /* 0x000000ff05057207 */ /* 0x000fe40004000000 */
[----:B------:R-:W-:Y:S02]  /*0160*/  SEL R6, R6, RZ, !P0 ;  /* 0x000000ff06067207 */ /* 0x000fe40004000000 */
[----:B------:R-:W-:-:S02]  /*0170*/  SEL R7, R7, RZ, !P0 ;  /* 0x000000ff07077207 */ /* 0x000fc40004000000 */
[----:B------:R-:W-:Y:S02]  /*0180*/  FSEL R4, R4, RZ, !P0 ;  /* 0x000000ff04047208 */ /* 0x000fe40004000000 */
[----:B------:R-:W-:Y:S02]  /*0190*/  FSEL R5, R5, RZ, !P0 ;  /* 0x000000ff05057208 */ /* 0x000fe40004000000 */
[----:B------:R-:W-:Y:S01]  /*01a0*/  FSEL R6, R6, RZ, !P0 ;  /* 0x000000ff06067208 */ /* 0x000fe20004000000 */
[----:B------:R-:W1:Y:S01]  /*01b0*/  SHFL.BFLY PT, R9, R4, 0x10, 0x1f ;  /* 0x0e001f0004097f89 */ /* 0x000e6200000e0000 */
[----:B------:R-:W-:-:S03]  /*01c0*/  FSEL R7, R7, RZ, !P0 ;  /* 0x000000ff07077208 */ /* 0x000fc60004000000 */
[----:B------:R-:W2:Y:S04]  /*01d0*/  SHFL.BFLY PT, R12, R5, 0x10, 0x1f ;  /* 0x0e001f00050c7f89 */ /* 0x000ea800000e0000 */
[----:B------:R-:W3:Y:S04]  /*01e0*/  SHFL.BFLY PT, R11, R6, 0x10, 0x1f ;  /* 0x0e001f00060b7f89 */ /* 0x000ee800000e0000 */
[----:B------:R-:W4:Y:S01]  /*01f0*/  SHFL.BFLY PT, R10, R7, 0x10, 0x1f ;  /* 0x0e001f00070a7f89 */ /* 0x000f2200000e0000 */
[----:B-1----:R-:W-:Y:S01]  /*0200*/  FADD R9, R4, R9 ;  /* 0x0000000904097221 */ /* 0x002fe20000000000 */
[----:B--2---:R-:W-:Y:S01]  /*0210*/  FADD R12, R5, R12 ;  /* 0x0000000c050c7221 */ /* 0x004fe20000000000 */
[----:B---3--:R-:W-:-:S04]  /*0220*/  FADD R13, R6, R11 ;  /* 0x0000000b060d7221 */ /* 0x008fc80000000000 */
[----:B------:R-:W1:Y:S01]  /*0230*/  SHFL.BFLY PT, R11, R12, 0x8, 0x1f ;  /* 0x0d001f000c0b7f89 */ /* 0x000e6200000e0000 */
[----:B----4-:R-:W-:-:S03]  /*0240*/  FADD R16, R7, R10 ;  /* 0x0000000a07107221 */ /* 0x010fc60000000000 */
[----:B------:R-:W2:Y:S04]  /*0250*/  SHFL.BFLY PT, R10, R9, 0x8, 0x1f ;  /* 0x0d001f00090a7f89 */ /* 0x000ea800000e0000 */
[----:B------:R-:W3:Y:S04]  /*0260*/  SHFL.BFLY PT, R14, R13, 0x8, 0x1f ;  /* 0x0d001f000d0e7f89 */ /* 0x000ee800000e0000 */
[----:B------:R-:W4:Y:S01]  /*0270*/  SHFL.BFLY PT, R15, R16, 0x8, 0x1f ;  /* 0x0d001f00100f7f89 */ /* 0x000f2200000e0000 */
[----:B-1----:R-:W-:Y:S01]  /*0280*/  FADD R11, R12, R11 ;  /* 0x0000000b0c0b7221 */ /* 0x002fe20000000000 */
[----:B--2---:R-:W-:-:S04]  /*0290*/  FADD R10, R9, R10 ;  /* 0x0000000a090a7221 */ /* 0x004fc80000000000 */
[----:B------:R-:W1:Y:S01]  /*02a0*/  SHFL.BFLY PT, R4, R11, 0x4, 0x1f ;  /* 0x0c801f000b047f89 */ /* 0x000e6200000e0000 */
[----:B------:R-:W-:Y:S01]  /*02b0*/  LOP3.LUT R9, R2, 0x4, RZ, 0xc0, !PT ;  /* 0x0000000402097812 */ /* 0x000fe200078ec0ff */
[----:B---3--:R-:W-:Y:S02]  /*02c0*/  FADD R14, R13, R14 ;  /* 0x0000000e0d0e7221 */ /* 0x008fe40000000000 */
[----:B------:R-:W2:Y:S01]  /*02d0*/  SHFL.BFLY PT, R5, R10, 0x4, 0x1f ;  /* 0x0c801f000a057f89 */ /* 0x000ea200000e0000 */
[----:B----4-:R-:W-:-:S03]  /*02e0*/  FADD R17, R16, R15 ;  /* 0x0000000f10117221 */ /* 0x010fc60000000000 */
[----:B------:R-:W3:Y:S04]  /*02f0*/  SHFL.BFLY PT, R15, R14, 0x4, 0x1f ;  /* 0x0c801f000e0f7f89 */ /* 0x000ee800000e0000 */
[----:B------:R-:W4:Y:S01]  /*0300*/  SHFL.BFLY PT, R6, R17, 0x4, 0x1f ;  /* 0x0c801f0011067f89 */ /* 0x000f2200000e0000 */
[----:B-1----:R-:W-:Y:S01]  /*0310*/  FADD R7, R11, R4 ;  /* 0x000000040b077221 */ /* 0x002fe20000000000 */
[----:B------:R-:W-:Y:S02]  /*0320*/  LOP3.LUT R4, R0, 0x1f, RZ, 0xc0, !PT ;  /* 0x0000001f00047812 */ /* 0x000fe400078ec0ff */
[----:B------:R-:W-:Y:S01]  /*0330*/  SHF.R.U32.HI R11, RZ, 0x3, R0 ;  /* 0x00000003ff0b7819 */ /* 0x000fe20000011600 */
[----:B--2---:R-:W-:Y:S01]  /*0340*/  FADD R5, R10, R5 ;  /* 0x000000050a057221 */ /* 0x004fe20000000000 */
[----:B------:R-:W1:Y:S01]  /*0350*/  SHFL.BFLY PT, R12, R7, 0x2, 0x1f ;  /* 0x0c401f00070c7f89 */ /* 0x000e6200000e0000 */
[----:B------:R-:W-:Y:S01]  /*0360*/  ISETP.GE.U32.AND P0, PT, R4, 0x2, PT ;  /* 0x000000020400780c */ /* 0x000fe20003f06070 */
[----:B------:R-:W-:Y:S01]  /*0370*/  IMAD.SHL.U32 R10, R9, 0x10, RZ ;  /* 0x00000010090a7824 */ /* 0x000fe200078e00ff */
[----:B------:R-:W-:Y:S01]  /*0380*/  LOP3.LUT R11, R11, 0xc, RZ, 0xc0, !PT ;  /* 0x0000000c0b0b7812 */ /* 0x000fe200078ec0ff */
[----:B---3--:R-:W-:-:S03]  /*0390*/  FADD R15, R14, R15 ;  /* 0x0000000f0e0f7221 */ /* 0x008fc60000000000 */
[----:B------:R-:W-:Y:S01]  /*03a0*/  LOP3.LUT R4, R10, R11, RZ, 0xfc, !PT ;  /* 0x0000000b0a047212 */ /* 0x000fe200078efcff */
[----:B----4-:R-:W-:Y:S01]  /*03b0*/  FADD R13, R17, R6 ;  /* 0x00000006110d7221 */ /* 0x010fe20000000000 */
[----:B------:R-:W2:Y:S04]  /*03c0*/  SHFL.BFLY PT, R16, R15, 0x2, 0x1f ;  /* 0x0c401f000f107f89 */ /* 0x000ea800000e0000 */
[----:B------:R-:W3:Y:S04]  /*03d0*/  SHFL.BFLY PT, R6, R5, 0x2, 0x1f ;  /* 0x0c401f0005067f89 */ /* 0x000ee800000e0000 */
[----:B------:R-:W4:Y:S01]  /*03e0*/  SHFL.BFLY PT, R18, R13, 0x2, 0x1f ;  /* 0x0c401f000d127f89 */ /* 0x000f2200000e0000 */
[----:B-1----:R-:W-:-:S05]  /*03f0*/  FADD R7, R7, R12 ;  /* 0x0000000c07077221 */ /* 0x002fca0000000000 */
[----:B------:R-:W-:Y:S01]  /*0400*/  @!P0 STS [R4+UR4+0x10], R7 ;  /* 0x0000100704008988 */ /* 0x000fe20008000804 */
[----:B--2---:R-:W-:Y:S01]  /*0410*/  FADD R15, R15, R16 ;  /* 0x000000100f0f7221 */ /* 0x004fe20000000000 */
[----:B---3--:R-:W-:-:S04]  /*0420*/  FADD R17, R5, R6 ;  /* 0x0000000605117221 */ /* 0x008fc80000000000 */
[----:B------:R-:W-:Y:S01]  /*0430*/  @!P0 STS [R4+UR4+0x20], R15 ;  /* 0x0000200f04008988 */ /* 0x000fe20008000804 */
[----:B----4-:R-:W-:-:S03]  /*0440*/  FADD R19, R13, R18 ;  /* 0x000000120d137221 */ /* 0x010fc60000000000 */
[----:B------:R-:W-:Y:S04]  /*0450*/  @!P0 STS [R4+UR4], R17 ;  /* 0x0000001104008988 */ /* 0x000fe80008000804 */
[----:B------:R-:W-:Y:S01]  /*0460*/  @!P0 STS [R4+UR4+0x30], R19 ;  /* 0x0000301304008988 */ /* 0x000fe20008000804 */
[----:B------:R-:W-:Y:S01]  /*0470*/  BAR.SYNC.DEFER_BLOCKING 0x0 ;  /* 0x0000000000007b1d */ /* 0x000fe20000010000 */
[----:B------:R-:W-:-:S04]  /*0480*/  LOP3.LUT P0, RZ, R0, 0x3, RZ, 0xc0, !PT ;  /* 0x0000000300ff7812 */ /* 0x000fc8000780c0ff */
[----:B------:R-:W-:Y:S01]  /*0490*/  ISETP.LT.AND P0, PT, R0, 0x20, !P0 ;  /* 0x000000200000780c */ /* 0x000fe20004701270 */
[----:B------:R-:W1:Y:S04]  /*04a0*/  @!P1 LDS R8, [R2+UR4] ;  /* 0x0000000402089984 */ /* 0x000e680008000800 */
[----:B-1----:R-:W1:Y:S02]  /*04b0*/  SHFL.BFLY PT, R5, R8, 0x2, 0x1f ;  /* 0x0c401f0008057f89 */ /* 0x002e6400000e0000 */
[----:B-1----:R-:W-:Y:S01]  /*04c0*/  FADD R12, R8, R5 ;  /* 0x00000005080c7221 */ /* 0x002fe20000000000 */
[----:B------:R-:W-:-:S04]  /*04d0*/  SHF.R.U32.HI R8, RZ, 0x3, R0 ;  /* 0x00000003ff087819 */ /* 0x000fc80000011600 */
[----:B------:R-:W1:Y:S01]  /*04e0*/  SHFL.BFLY PT, R5, R12, 0x1, 0x1f ;  /* 0x0c201f000c057f89 */ /* 0x000e6200000e0000 */
[----:B------:R-:W-:Y:S01]  /*04f0*/  SGXT.U32 R8, R8, 0x2 ;  /* 0x000000020808781a */ /* 0x000fe20000000000 */
[----:B-1----:R-:W-:-:S05]  /*0500*/  FADD R13, R12, R5 ;  /* 0x000000050c0d7221 */ /* 0x002fca0000000000 */
[----:B------:R-:W-:Y:S01]  /*0510*/  @P0 STS [R2+UR4], R13 ;  /* 0x0000000d02000988 */ /* 0x000fe20008000804 */
[----:B------:R-:W-:Y:S01]  /*0520*/  BAR.SYNC.DEFER_BLOCKING 0x0 ;  /* 0x0000000000007b1d */ /* 0x000fe20000010000 */
[----:B------:R-:W-:Y:S01]  /*0530*/  LOP3.LUT P0, RZ, R11, R8, RZ, 0xfc, !PT ;  /* 0x000000080bff7212 */ /* 0x000fe2000780fcff */
[----:B------:R-:W-:Y:S01]  /*0540*/  VIADD R8, R10, UR4 ;  /* 0x000000040a087c36 */ /* 0x000fe20008000000 */
[----:B------:R-:W-:Y:S02]  /*0550*/  LOP3.LUT R11, R3, 0x7, R0, 0xf8, !PT ;  /* 0x00000007030b7812 */ /* 0x000fe400078ef800 */
[----:B------:R-:W-:Y:S01]  /*0560*/  LOP3.LUT R0, R0, 0x7, RZ, 0xc0, !PT ;  /* 0x0000000700007812 */ /* 0x000fe200078ec0ff */
[----:B------:R-:W-:Y:S01]  /*0570*/  IMAD R8, R9, -0xc, R8 ;  /* 0xfffffff409087824 */ /* 0x000fe200078e0208 */
[----:B------:R-:W-:Y:S02]  /*0580*/  ISETP.LT.AND P0, PT, R11, 0x80, !P0 ;  /* 0x000000800b00780c */ /* 0x000fe40004701270 */
[----:B------:R-:W-:Y:S01]  /*0590*/  LEA R0, R0, UR4, 0x2 ;  /* 0x0000000400007c11 */ /* 0x000fe2000f8e10ff */
[----:B------:R-:W-:Y:S04]  /*05a0*/  LDS R4, [R10+UR4] ;  /* 0x000000040a047984 */ /* 0x000fe80008000800 */
[----:B------:R-:W-:Y:S04]  /*05b0*/  LDS R5, [R10+UR4+0x10] ;  /* 0x000010040a057984 */ /* 0x000fe80008000800 */
[----:B------:R-:W-:Y:S04]  /*05c0*/  LDS R6, [R10+UR4+0x20] ;  /* 0x000020040a067984 */ /* 0x000fe80008000800 */
[----:B------:R-:W1:Y:S01]  /*05d0*/  LDS R7, [R10+UR4+0x30] ;  /* 0x000030040a077984 */ /* 0x000e620008000800 */
[----:B------:R-:W-:Y:S06]  /*05e0*/  BAR.SYNC.DEFER_BLOCKING 0x0 ;  /* 0x0000000000007b1d */ /* 0x000fec0000010000 */
[----:B-1----:R1:W-:Y:S02]  /*05f0*/  STS.128 [R8], R4 ;  /* 0x0000000408007388 */ /* 0x0023e40000000c00 */
[----:B------:R-:W-:Y:S06]  /*0600*/  BAR.SYNC.DEFER_BLOCKING 0x0 ;  /* 0x0000000000007b1d */ /* 0x000fec0000010000 */
[----:B-1----:R-:W-:Y:S05]  /*0610*/  @!P0 EXIT ;  /* 0x000000000000894d */ /* 0x002fea0003800000 */
[----:B------:R-:W0:Y:S01]  /*0620*/  LDS R5, [R0] ;  /* 0x0000000000057984 */ /* 0x000e220000000800 */
[----:B------:R-:W1:Y:S02]  /*0630*/  LDC.64 R2, c[0x0][0x218] ;  /* 0x00008600ff027b82 */ /* 0x000e640000000a00 */
[----:B-1----:R-:W-:-:S05]  /*0640*/  IMAD.WIDE R2, R11, 0x4, R2 ;  /* 0x000000040b027825 */ /* 0x002fca00078e0202 */
[----:B0-----:R-:W-:Y:S01]  /*0650*/  STG.E desc[UR6][R2.64], R5 ;  /* 0x0000000502007986 */ /* 0x001fe2000c101906 */
[----:B------:R-:W-:Y:S05]  /*0660*/  EXIT ;  /* 0x000000000000794d */ /* 0x000fea0003800000 */
.L_x_0:
[----:B------:R-:W-:-:S00]  /*0670*/  BRA `(.L_x_0) ;  /* 0xfffffffc00fc7947 */ /* 0x000fc0000383ffff */
[----:B------:R-:W-:-:S00]  /*0680*/  NOP ;  /* 0x0000000000007918 */ /* 0x000fc00000000000 */
[----:B------:R-:W-:-:S00]  /*0690*/  NOP ;  /* 0x0000000000007918 */ /* 0x000fc00000000000 */
[----:B------:R-:W-:-:S00]  /*06a0*/  NOP ;  /* 0x0000000000007918 */ /* 0x000fc00000000000 */
[----:B------:R-:W-:-:S00]  /*06b0*/  NOP ;  /* 0x0000000000007918 */ /* 0x000fc00000000000 */
[----:B------:R-:W-:-:S00]  /*06c0*/  NOP ;  /* 0x0000000000007918 */ /* 0x000fc00000000000 */
[----:B------:R-:W-:-:S00]  /*06d0*/  NOP ;  /* 0x0000000000007918 */ /* 0x000fc00000000000 */
[----:B------:R-:W-:-:S00]  /*06e0*/  NOP ;  /* 0x0000000000007918 */ /* 0x000fc00000000000 */
[----:B------:R-:W-:-:S00]  /*06f0*/  NOP ;  /* 0x0000000000007918 */ /* 0x000fc00000000000 */
.L_x_1:


//--------------------- .nv.shared.triton_per_fused_abs_mean_sub_8 --------------------------
	.section	.nv.shared.triton_per_fused_abs_mean_sub_8,"aw",@nobits
	.sectionflags	@""
	.align	16
	.zero		1024


//--------------------- .nv.constant0.triton_per_fused_abs_mean_sub_8 --------------------------
	.section	.nv.constant0.triton_per_fused_abs_mean_sub_8,"a",@progbits
	.sectionflags	@""
	.align	4
.nv.constant0.triton_per_fused_abs_mean_sub_8:
	.zero		552
